	.headerflags	@"EF_CUDA_TEXMODE_UNIFIED EF_CUDA_64BIT_ADDRESS EF_CUDA_ACCELERATORS EF_CUDA_SM90 EF_CUDA_VIRTUAL_SM(EF_CUDA_SM90)"
	.elftype	@"ET_EXEC"


//--------------------- .nv.info                  --------------------------
	.section	.nv.info,"",@"SHT_CUDA_INFO"
	.align	4


	//----- nvinfo : EIATTR_REGCOUNT
	.align		4
        /*0000*/ 	.byte	0x04, 0x2f
        /*0002*/ 	.short	(.L_1 - .L_0)
	.align		4
.L_0:
        /*0004*/ 	.word	index@(triton_poi_fused_convolution_relu_39)
        /*0008*/ 	.word	0x0000000c


	//----- nvinfo : EIATTR_MIN_STACK_SIZE
	.align		4
.L_1:
        /*000c*/ 	.byte	0x04, 0x12
        /*000e*/ 	.short	(.L_3 - .L_2)
	.align		4
.L_2:
        /*0010*/ 	.word	index@(triton_poi_fused_convolution_relu_39)
        /*0014*/ 	.word	0x00000000


	//----- nvinfo : EIATTR_FRAME_SIZE
	.align		4
.L_3:
        /*0018*/ 	.byte	0x04, 0x11
        /*001a*/ 	.short	(.L_5 - .L_4)
	.align		4
.L_4:
        /*001c*/ 	.word	index@(triton_poi_fused_convolution_relu_39)
        /*0020*/ 	.word	0x00000000


	//----- nvinfo : EIATTR_MIN_STACK_SIZE
	.align		4
.L_5:
        /*0024*/ 	.byte	0x04, 0x12
        /*0026*/ 	.short	(.L_7 - .L_6)
	.align		4
.L_6:
        /*0028*/ 	.word	index@(triton_poi_fused_convolution_relu_39)
        /*002c*/ 	.word	0x00000000
.L_7:


//--------------------- .nv.info.triton_poi_fused_convolution_relu_39 --------------------------
	.section	.nv.info.triton_poi_fused_convolution_relu_39,"",@"SHT_CUDA_INFO"
	.sectionflags	@""
	.align	4


	//----- nvinfo : EIATTR_CUDA_API_VERSION
	.align		4
        /*0000*/ 	.byte	0x04, 0x37
        /*0002*/ 	.short	(.L_9 - .L_8)
.L_8:
        /*0004*/ 	.word	0x0000007c


	//----- nvinfo : EIATTR_KPARAM_INFO
	.align		4
.L_9:
        /*0008*/ 	.byte	0x04, 0x17
        /*000a*/ 	.short	(.L_11 - .L_10)
.L_10:
        /*000c*/ 	.word	0x00000000
        /*0010*/ 	.short	0x0002
        /*0012*/ 	.short	0x0010
        /*0014*/ 	.byte	0x00, 0xf0, 0x11, 0x00


	//----- nvinfo : EIATTR_KPARAM_INFO
	.align		4
.L_11:
        /*0018*/ 	.byte	0x04, 0x17
        /*001a*/ 	.short	(.L_13 - .L_12)
.L_12:
        /*001c*/ 	.word	0x00000000
        /*0020*/ 	.short	0x0001
        /*0022*/ 	.short	0x0008
        /*0024*/ 	.byte	0x00, 0xf4, 0x21, 0x00


	//----- nvinfo : EIATTR_KPARAM_INFO
	.align		4
.L_13:
        /*0028*/ 	.byte	0x04, 0x17
        /*002a*/ 	.short	(.L_15 - .L_14)
.L_14:
        /*002c*/ 	.word	0x00000000
        /*0030*/ 	.short	0x0000
        /*0032*/ 	.short	0x0000
        /*0034*/ 	.byte	0x00, 0xf4, 0x21, 0x00


	//----- nvinfo : EIATTR_SPARSE_MMA_MASK
	.align		4
.L_15:
        /*0038*/ 	.byte	0x03, 0x50
        /*003a*/ 	.short	0x0000


	//----- nvinfo : EIATTR_MAXREG_COUNT
	.align		4
        /*003c*/ 	.byte	0x03, 0x1b
        /*003e*/ 	.short	0x00ff


	//----- nvinfo : EIATTR_EXIT_INSTR_OFFSETS
	.align		4
        /*0040*/ 	.byte	0x04, 0x1c
        /*0042*/ 	.short	(.L_17 - .L_16)


	//   ....[0]....
.L_16:
        /*0044*/ 	.word	0x00000160


	//   ....[1]....
        /*0048*/ 	.word	0x00000180


	//----- nvinfo : EIATTR_REQNTID
	.align		4
.L_17:
        /*004c*/ 	.byte	0x04, 0x10
        /*004e*/ 	.short	(.L_19 - .L_18)
.L_18:
        /*0050*/ 	.word	0x00000080
        /*0054*/ 	.word	0x00000001
        /*0058*/ 	.word	0x00000001


	//----- nvinfo : EIATTR_CBANK_PARAM_SIZE
	.align		4
.L_19:
        /*005c*/ 	.byte	0x03, 0x19
        /*005e*/ 	.short	0x0014


	//----- nvinfo : EIATTR_PARAM_CBANK
	.align		4
        /*0060*/ 	.byte	0x04, 0x0a
        /*0062*/ 	.short	(.L_21 - .L_20)
	.align		4
.L_20:
        /*0064*/ 	.word	index@(.nv.constant0.triton_poi_fused_convolution_relu_39)
        /*0068*/ 	.short	0x0210
        /*006a*/ 	.short	0x0014


	//----- nvinfo : EIATTR_SW_WAR
	.align		4
.L_21:
        /*006c*/ 	.byte	0x04, 0x36
        /*006e*/ 	.short	(.L_23 - .L_22)
.L_22:
        /*0070*/ 	.word	0x00000008
.L_23:


//--------------------- .nv.callgraph             --------------------------
	.section	.nv.callgraph,"",@"SHT_CUDA_CALLGRAPH"
	.align	4
	.sectionentsize	8
	.align		4
        /*0000*/ 	.word	0x00000000
	.align		4
        /*0004*/ 	.word	0xffffffff
	.align		4
        /*0008*/ 	.word	0x00000000
	.align		4
        /*000c*/ 	.word	0xfffffffe
	.align		4
        /*0010*/ 	.word	0x00000000
	.align		4
        /*0014*/ 	.word	0xfffffffd
	.align		4
        /*0018*/ 	.word	0x00000000
	.align		4
        /*001c*/ 	.word	0xfffffffc


//--------------------- .text.triton_poi_fused_convolution_relu_39 --------------------------
	.section	.text.triton_poi_fused_convolution_relu_39,"ax",@progbits
	.align	128
        .global         triton_poi_fused_convolution_relu_39
        .type           triton_poi_fused_convolution_relu_39,@function
        .size           triton_poi_fused_convolution_relu_39,(.L_x_1 - triton_poi_fused_convolution_relu_39)
        .other          triton_poi_fused_convolution_relu_39,@"STO_CUDA_ENTRY STV_DEFAULT"
triton_poi_fused_convolution_relu_39:
.text.triton_poi_fused_convolution_relu_39:
[----:B------:R-:W0:Y:S02]  /*0000*/  LDC R1, c[0x0][0x28] ;  /* 0x00000a00ff017b82 */ /* 0x000e240000000800 */
[----:B------:R-:W1:Y:S01]  /*0010*/  S2R R0, SR_TID.X ;  /* 0x0000000000007919 */ /* 0x000e620000002100 */
[----:B------:R-:W2:Y:S01]  /*0020*/  LDC.64 R2, c[0x0][0x210] ;  /* 0x00008400ff027b82 */ /* 0x000ea20000000a00 */
[----:B------:R-:W-:Y:S01]  /*0030*/  ULDC.64 UR4, c[0x0][0x208] ;  /* 0x0000820000047ab9 */ /* 0x000fe20000000a00 */
[----:B------:R-:W3:Y:S06]  /*0040*/  S2R R7, SR_CTAID.X ;  /* 0x0000000000077919 */ /* 0x000eec0000002500 */
[----:B------:R-:W4:Y:S01]  /*0050*/  LDC.64 R4, c[0x0][0x218] ;  /* 0x00008600ff047b82 */ /* 0x000f220000000a00 */
[----:B-1----:R-:W-:-:S05]  /*0060*/  LOP3.LUT R0, R0, 0x7f, RZ, 0xc0, !PT ;  /* 0x0000007f00007812 */ /* 0x002fca00078ec0ff */
[----:B---3--:R-:W-:-:S04]  /*0070*/  IMAD R7, R7, 0x80, R0 ;  /* 0x0000008007077824 */ /* 0x008fc800078e0200 */
[C---:B------:R-:W-:Y:S01]  /*0080*/  IMAD.HI R0, R7.reuse, 0x2aaaaaab, RZ ;  /* 0x2aaaaaab07007827 */ /* 0x040fe200078e02ff */
[----:B------:R-:W-:-:S03]  /*0090*/  ISETP.GE.AND P1, PT, R7, 0x1800, PT ;  /* 0x000018000700780c */ /* 0x000fc60003f26270 */
[----:B--2---:R-:W-:Y:S01]  /*00a0*/  IMAD.WIDE R2, R7, 0x4, R2 ;  /* 0x0000000407027825 */ /* 0x004fe200078e0202 */
[----:B------:R-:W-:-:S04]  /*00b0*/  SHF.R.U32.HI R9, RZ, 0x1f, R0 ;  /* 0x0000001fff097819 */ /* 0x000fc80000011600 */
[----:B------:R-:W-:-:S05]  /*00c0*/  LEA.HI R0, R0, R9, RZ, 0x1c ;  /* 0x0000000900007211 */ /* 0x000fca00078fe0ff */
[----:B------:R-:W-:Y:S01]  /*00d0*/  IMAD R9, R0, -0x60, R7 ;  /* 0xffffffa000097824 */ /* 0x000fe200078e0207 */
[----:B------:R-:W-:Y:S01]  /*00e0*/  HFMA2.MMA R0, -RZ, RZ, 0, 0 ;  /* 0x00000000ff007435 */ /* 0x000fe200000001ff */
[----:B------:R-:W-:Y:S02]  /*00f0*/  IMAD.MOV.U32 R7, RZ, RZ, RZ ;  /* 0x000000ffff077224 */ /* 0x000fe400078e00ff */
[----:B----4-:R-:W-:-:S05]  /*0100*/  IMAD.WIDE R4, R9, 0x4, R4 ;  /* 0x0000000409047825 */ /* 0x010fca00078e0204 */
[----:B------:R-:W2:Y:S04]  /*0110*/  @!P1 LDG.E.EL R7, desc[UR4][R4.64] ;  /* 0x0000000404079981 */ /* 0x000ea8000c2e1900 */
[----:B------:R-:W2:Y:S02]  /*0120*/  @!P1 LDG.E R0, desc[UR4][R2.64] ;  /* 0x0000000402009981 */ /* 0x000ea4000c1e1900 */
[----:B--2---:R-:W-:Y:S01]  /*0130*/  FADD R6, R7, R0 ;  /* 0x0000000007067221 */ /* 0x004fe20000000000 */
[----:B------:R-:W-:-:S04]  /*0140*/  FSETP.GEU.AND P0, PT, R0, -R7, PT ;  /* 0x800000070000720b */ /* 0x000fc80003f0e000 */
[----:B------:R-:W-:Y:S01]  /*0150*/  FSEL R7, R6, RZ, P0 ;  /* 0x000000ff06077208 */ /* 0x000fe20000000000 */
[----:B------:R-:W-:Y:S08]  /*0160*/  @P1 EXIT ;  /* 0x000000000000194d */ /* 0x000ff00003800000 */
[----:B------:R-:W-:Y:S01]  /*0170*/  STG.E desc[UR4][R2.64], R7 ;  /* 0x0000000702007986 */ /* 0x000fe2000c101904 */
[----:B------:R-:W-:Y:S05]  /*0180*/  EXIT ;  /* 0x000000000000794d */ /* 0x000fea0003800000 */
.L_x_0:
[----:B------:R-:W-:-:S00]  /*0190*/  BRA `(.L_x_0) ;  /* 0xfffffffc00fc7947 */ /* 0x000fc0000383ffff */
[----:B------:R-:W-:-:S00]  /*01a0*/  NOP ;  /* 0x0000000000007918 */ /* 0x000fc00000000000 */
        /* <DEDUP_REMOVED lines=13> */
.L_x_1:


//--------------------- .nv.constant0.triton_poi_fused_convolution_relu_39 --------------------------
	.section	.nv.constant0.triton_poi_fused_convolution_relu_39,"a",@progbits
	.sectionflags	@""
	.align	4
.nv.constant0.triton_poi_fused_convolution_relu_39:
	.zero		548
